	.headerflags	@"EF_CUDA_TEXMODE_UNIFIED EF_CUDA_64BIT_ADDRESS EF_CUDA_ACCELERATORS EF_CUDA_SM90 EF_CUDA_VIRTUAL_SM(EF_CUDA_SM90)"
	.elftype	@"ET_EXEC"


//--------------------- .nv.info                  --------------------------
	.section	.nv.info,"",@"SHT_CUDA_INFO"
	.align	4


	//----- nvinfo : EIATTR_REGCOUNT
	.align		4
        /*0000*/ 	.byte	0x04, 0x2f
        /*0002*/ 	.short	(.L_3 - .L_2)
	.align		4
.L_2:
        /*0004*/ 	.word	index@(triton_poi_fused__native_batch_norm_legit_no_training_add_20)
        /*0008*/ 	.word	0x00000022


	//----- nvinfo : EIATTR_MIN_STACK_SIZE
	.align		4
.L_3:
        /*000c*/ 	.byte	0x04, 0x12
        /*000e*/ 	.short	(.L_5 - .L_4)
	.align		4
.L_4:
        /*0010*/ 	.word	index@(triton_poi_fused__native_batch_norm_legit_no_training_add_20)
        /*0014*/ 	.word	0x00000000


	//----- nvinfo : EIATTR_FRAME_SIZE
	.align		4
.L_5:
        /*0018*/ 	.byte	0x04, 0x11
        /*001a*/ 	.short	(.L_7 - .L_6)
	.align		4
.L_6:
        /*001c*/ 	.word	index@(triton_poi_fused__native_batch_norm_legit_no_training_add_20)
        /*0020*/ 	.word	0x00000000


	//----- nvinfo : EIATTR_MIN_STACK_SIZE
	.align		4
.L_7:
        /*0024*/ 	.byte	0x04, 0x12
        /*0026*/ 	.short	(.L_9 - .L_8)
	.align		4
.L_8:
        /*0028*/ 	.word	index@(triton_poi_fused__native_batch_norm_legit_no_training_add_20)
        /*002c*/ 	.word	0x00000000
.L_9:


//--------------------- .nv.info.triton_poi_fused__native_batch_norm_legit_no_training_add_20 --------------------------
	.section	.nv.info.triton_poi_fused__native_batch_norm_legit_no_training_add_20,"",@"SHT_CUDA_INFO"
	.sectionflags	@""
	.align	4


	//----- nvinfo : EIATTR_CUDA_API_VERSION
	.align		4
        /*0000*/ 	.byte	0x04, 0x37
        /*0002*/ 	.short	(.L_11 - .L_10)
.L_10:
        /*0004*/ 	.word	0x0000007c


	//----- nvinfo : EIATTR_KPARAM_INFO
	.align		4
.L_11:
        /*0008*/ 	.byte	0x04, 0x17
        /*000a*/ 	.short	(.L_13 - .L_12)
.L_12:
        /*000c*/ 	.word	0x00000000
        /*0010*/ 	.short	0x0007
        /*0012*/ 	.short	0x0038
        /*0014*/ 	.byte	0x00, 0xf0, 0x11, 0x00


	//----- nvinfo : EIATTR_KPARAM_INFO
	.align		4
.L_13:
        /*0018*/ 	.byte	0x04, 0x17
        /*001a*/ 	.short	(.L_15 - .L_14)
.L_14:
        /*001c*/ 	.word	0x00000000
        /*0020*/ 	.short	0x0006
        /*0022*/ 	.short	0x0030
        /*0024*/ 	.byte	0x00, 0xf4, 0x21, 0x00


	//----- nvinfo : EIATTR_KPARAM_INFO
	.align		4
.L_15:
        /*0028*/ 	.byte	0x04, 0x17
        /*002a*/ 	.short	(.L_17 - .L_16)
.L_16:
        /*002c*/ 	.word	0x00000000
        /*0030*/ 	.short	0x0005
        /*0032*/ 	.short	0x0028
        /*0034*/ 	.byte	0x00, 0xf4, 0x21, 0x00


	//----- nvinfo : EIATTR_KPARAM_INFO
	.align		4
.L_17:
        /*0038*/ 	.byte	0x04, 0x17
        /*003a*/ 	.short	(.L_19 - .L_18)
.L_18:
        /*003c*/ 	.word	0x00000000
        /*0040*/ 	.short	0x0004
        /*0042*/ 	.short	0x0020
        /*0044*/ 	.byte	0x00, 0xf4, 0x21, 0x00


	//----- nvinfo : EIATTR_KPARAM_INFO
	.align		4
.L_19:
        /*0048*/ 	.byte	0x04, 0x17
        /*004a*/ 	.short	(.L_21 - .L_20)
.L_20:
        /*004c*/ 	.word	0x00000000
        /*0050*/ 	.short	0x0003
        /*0052*/ 	.short	0x0018
        /*0054*/ 	.byte	0x00, 0xf4, 0x21, 0x00


	//----- nvinfo : EIATTR_KPARAM_INFO
	.align		4
.L_21:
        /*0058*/ 	.byte	0x04, 0x17
        /*005a*/ 	.short	(.L_23 - .L_22)
.L_22:
        /*005c*/ 	.word	0x00000000
        /*0060*/ 	.short	0x0002
        /*0062*/ 	.short	0x0010
        /*0064*/ 	.byte	0x00, 0xf4, 0x21, 0x00


	//----- nvinfo : EIATTR_KPARAM_INFO
	.align		4
.L_23:
        /*0068*/ 	.byte	0x04, 0x17
        /*006a*/ 	.short	(.L_25 - .L_24)
.L_24:
        /*006c*/ 	.word	0x00000000
        /*0070*/ 	.short	0x0001
        /*0072*/ 	.short	0x0008
        /*0074*/ 	.byte	0x00, 0xf4, 0x21, 0x00


	//----- nvinfo : EIATTR_KPARAM_INFO
	.align		4
.L_25:
        /*0078*/ 	.byte	0x04, 0x17
        /*007a*/ 	.short	(.L_27 - .L_26)
.L_26:
        /*007c*/ 	.word	0x00000000
        /*0080*/ 	.short	0x0000
        /*0082*/ 	.short	0x0000
        /*0084*/ 	.byte	0x00, 0xf4, 0x21, 0x00


	//----- nvinfo : EIATTR_SPARSE_MMA_MASK
	.align		4
.L_27:
        /*0088*/ 	.byte	0x03, 0x50
        /*008a*/ 	.short	0x0000


	//----- nvinfo : EIATTR_MAXREG_COUNT
	.align		4
        /*008c*/ 	.byte	0x03, 0x1b
        /*008e*/ 	.short	0x00ff


	//----- nvinfo : EIATTR_EXIT_INSTR_OFFSETS
	.align		4
        /*0090*/ 	.byte	0x04, 0x1c
        /*0092*/ 	.short	(.L_29 - .L_28)


	//   ....[0]....
.L_28:
        /*0094*/ 	.word	0x00000a10


	//----- nvinfo : EIATTR_REQNTID
	.align		4
.L_29:
        /*0098*/ 	.byte	0x04, 0x10
        /*009a*/ 	.short	(.L_31 - .L_30)
.L_30:
        /*009c*/ 	.word	0x00000080
        /*00a0*/ 	.word	0x00000001
        /*00a4*/ 	.word	0x00000001


	//----- nvinfo : EIATTR_CBANK_PARAM_SIZE
	.align		4
.L_31:
        /*00a8*/ 	.byte	0x03, 0x19
        /*00aa*/ 	.short	0x003c


	//----- nvinfo : EIATTR_PARAM_CBANK
	.align		4
        /*00ac*/ 	.byte	0x04, 0x0a
        /*00ae*/ 	.short	(.L_33 - .L_32)
	.align		4
.L_32:
        /*00b0*/ 	.word	index@(.nv.constant0.triton_poi_fused__native_batch_norm_legit_no_training_add_20)
        /*00b4*/ 	.short	0x0210
        /*00b6*/ 	.short	0x003c


	//----- nvinfo : EIATTR_SW_WAR
	.align		4
.L_33:
        /*00b8*/ 	.byte	0x04, 0x36
        /*00ba*/ 	.short	(.L_35 - .L_34)
.L_34:
        /*00bc*/ 	.word	0x00000008
.L_35:


//--------------------- .nv.callgraph             --------------------------
	.section	.nv.callgraph,"",@"SHT_CUDA_CALLGRAPH"
	.align	4
	.sectionentsize	8
	.align		4
        /*0000*/ 	.word	0x00000000
	.align		4
        /*0004*/ 	.word	0xffffffff
	.align		4
        /*0008*/ 	.word	0x00000000
	.align		4
        /*000c*/ 	.word	0xfffffffe
	.align		4
        /*0010*/ 	.word	0x00000000
	.align		4
        /*0014*/ 	.word	0xfffffffd
	.align		4
        /*0018*/ 	.word	0x00000000
	.align		4
        /*001c*/ 	.word	0xfffffffc


//--------------------- .nv.constant4             --------------------------
	.section	.nv.constant4,"a",@progbits
	.align	8
	.align		8
.nv.constant4:
        /*0000*/ 	.dword	_$_str
	.align		8
        /*0008*/ 	.dword	_$_str_$_2


//--------------------- .text.triton_poi_fused__native_batch_norm_legit_no_training_add_20 --------------------------
	.section	.text.triton_poi_fused__native_batch_norm_legit_no_training_add_20,"ax",@progbits
	.align	128
        .global         triton_poi_fused__native_batch_norm_legit_no_training_add_20
        .type           triton_poi_fused__native_batch_norm_legit_no_training_add_20,@function
        .size           triton_poi_fused__native_batch_norm_legit_no_training_add_20,(.L_x_1 - triton_poi_fused__native_batch_norm_legit_no_training_add_20)
        .other          triton_poi_fused__native_batch_norm_legit_no_training_add_20,@"STO_CUDA_ENTRY STV_DEFAULT"
triton_poi_fused__native_batch_norm_legit_no_training_add_20:
.text.triton_poi_fused__native_batch_norm_legit_no_training_add_20:
[----:B------:R-:W-:Y:S01]  /*0000*/  LDC R1, c[0x0][0x28] ;  /* 0x00000a00ff017b82 */ /* 0x000fe20000000800 */
[----:B------:R-:W1:Y:S07]  /*0010*/  S2R R0, SR_TID.X ;  /* 0x0000000000007919 */ /* 0x000e6e0000002100 */
[----:B------:R-:W2:Y:S01]  /*0020*/  LDC.64 R16, c[0x0][0x228] ;  /* 0x00008a00ff107b82 */ /* 0x000ea20000000a00 */
[----:B------:R-:W-:Y:S01]  /*0030*/  ULDC.64 UR4, c[0x0][0x208] ;  /* 0x0000820000047ab9 */ /* 0x000fe20000000a00 */
[----:B------:R-:W3:Y:S06]  /*0040*/  S2R R3, SR_CTAID.X ;  /* 0x0000000000037919 */ /* 0x000eec0000002500 */
[----:B------:R-:W4:Y:S08]  /*0050*/  LDC.64 R24, c[0x0][0x220] ;  /* 0x00008800ff187b82 */ /* 0x000f300000000a00 */
[----:B------:R-:W5:Y:S01]  /*0060*/  LDC.64 R20, c[0x0][0x218] ;  /* 0x00008600ff147b82 */ /* 0x000f620000000a00 */
[----:B-1----:R-:W-:-:S04]  /*0070*/  SHF.L.U32 R0, R0, 0x2, RZ ;  /* 0x0000000200007819 */ /* 0x002fc800000006ff */
[----:B------:R-:W-:-:S04]  /*0080*/  LOP3.LUT R0, R0, 0x1fc, RZ, 0xc0, !PT ;  /* 0x000001fc00007812 */ /* 0x000fc800078ec0ff */
[----:B---3--:R-:W-:-:S05]  /*0090*/  LEA R0, R3, R0, 0xa ;  /* 0x0000000003007211 */ /* 0x008fca00078e50ff */
[----:B------:R-:W-:-:S04]  /*00a0*/  IMAD.HI R2, R0, 0x2aaaaaab, RZ ;  /* 0x2aaaaaab00027827 */ /* 0x000fc800078e02ff */
[----:B-----5:R-:W-:Y:S01]  /*00b0*/  IMAD.WIDE R20, R0, 0x4, R20 ;  /* 0x0000000400147825 */ /* 0x020fe200078e0214 */
[----:B------:R-:W-:-:S04]  /*00c0*/  SHF.R.U32.HI R3, RZ, 0x1f, R2 ;  /* 0x0000001fff037819 */ /* 0x000fc80000011602 */
[----:B------:R-:W-:Y:S01]  /*00d0*/  LEA.HI R3, R2, R3, RZ, 0x1c ;  /* 0x0000000302037211 */ /* 0x000fe200078fe0ff */
[----:B------:R-:W3:Y:S04]  /*00e0*/  LDG.E.128 R4, desc[UR4][R20.64] ;  /* 0x0000000414047981 */ /* 0x000ee8000c1e1d00 */
[----:B------:R-:W-:-:S04]  /*00f0*/  IMAD R3, R3, -0x60, R0 ;  /* 0xffffffa003037824 */ /* 0x000fc800078e0200 */
[C---:B--2---:R-:W-:Y:S01]  /*0100*/  IMAD.WIDE R12, R3.reuse, 0x4, R16 ;  /* 0x00000004030c7825 */ /* 0x044fe200078e0210 */
[----:B------:R-:W-:Y:S01]  /*0110*/  IADD3 R2, R0, 0x200, RZ ;  /* 0x0000020000027810 */ /* 0x000fe20007ffe0ff */
[----:B------:R-:W2:Y:S02]  /*0120*/  LDG.E.128 R20, desc[UR4][R20.64+0x800] ;  /* 0x0008000414147981 */ /* 0x000ea4000c1e1d00 */
[----:B----4-:R-:W-:Y:S02]  /*0130*/  IMAD.WIDE R8, R3, 0x4, R24 ;  /* 0x0000000403087825 */ /* 0x010fe400078e0218 */
[----:B------:R-:W4:Y:S02]  /*0140*/  LDG.E.EL.128 R12, desc[UR4][R12.64] ;  /* 0x000000040c0c7981 */ /* 0x000f24000c2e1d00 */
[----:B------:R-:W-:Y:S02]  /*0150*/  IMAD.HI R18, R2, 0x2aaaaaab, RZ ;  /* 0x2aaaaaab02127827 */ /* 0x000fe400078e02ff */
[----:B------:R-:W3:Y:S03]  /*0160*/  LDG.E.EL.128 R8, desc[UR4][R8.64] ;  /* 0x0000000408087981 */ /* 0x000ee6000c2e1d00 */
[----:B------:R-:W-:-:S04]  /*0170*/  SHF.R.U32.HI R19, RZ, 0x1f, R18 ;  /* 0x0000001fff137819 */ /* 0x000fc80000011612 */
[----:B------:R-:W-:-:S05]  /*0180*/  LEA.HI R19, R18, R19, RZ, 0x1c ;  /* 0x0000001312137211 */ /* 0x000fca00078fe0ff */
[----:B------:R-:W-:-:S04]  /*0190*/  IMAD R2, R19, -0x60, R2 ;  /* 0xffffffa013027824 */ /* 0x000fc800078e0202 */
[----:B------:R-:W-:-:S06]  /*01a0*/  IMAD.WIDE R16, R2, 0x4, R16 ;  /* 0x0000000402107825 */ /* 0x000fcc00078e0210 */
[----:B------:R-:W5:Y:S01]  /*01b0*/  LDG.E.EL.128 R16, desc[UR4][R16.64] ;  /* 0x0000000410107981 */ /* 0x000f62000c2e1d00 */
[----:B------:R-:W-:-:S06]  /*01c0*/  IMAD.WIDE R24, R2, 0x4, R24 ;  /* 0x0000000402187825 */ /* 0x000fcc00078e0218 */
[----:B------:R-:W2:Y:S01]  /*01d0*/  LDG.E.EL.128 R24, desc[UR4][R24.64] ;  /* 0x0000000418187981 */ /* 0x000ea2000c2e1d00 */
[----:B----4-:R-:W-:Y:S01]  /*01e0*/  FADD R28, R12, 9.9999997473787516356e-06 ;  /* 0x3727c5ac0c1c7421 */ /* 0x010fe20000000000 */
[----:B------:R-:W-:-:S05]  /*01f0*/  FADD R12, R13, 9.9999997473787516356e-06 ;  /* 0x3727c5ac0d0c7421 */ /* 0x000fca0000000000 */
[----:B------:R-:W1:Y:S08]  /*0200*/  MUFU.SQRT R28, R28 ;  /* 0x0000001c001c7308 */ /* 0x000e700000002000 */
[----:B------:R-:W4:Y:S01]  /*0210*/  MUFU.SQRT R12, R12 ;  /* 0x0000000c000c7308 */ /* 0x000f220000002000 */
[----:B------:R-:W-:Y:S01]  /*0220*/  FADD R14, R14, 9.9999997473787516356e-06 ;  /* 0x3727c5ac0e0e7421 */ /* 0x000fe20000000000 */
[----:B---3--:R-:W-:Y:S01]  /*0230*/  FADD R7, R7, -R11 ;  /* 0x8000000b07077221 */ /* 0x008fe20000000000 */
[----:B-1----:R-:W-:-:S05]  /*0240*/  FSETP.GT.AND P4, PT, R28, 8.50705917302346158658e+37, PT ;  /* 0x7e8000001c00780b */ /* 0x002fca0003f84000 */
[----:B------:R-:W1:Y:S01]  /*0250*/  MUFU.SQRT R11, R14 ;  /* 0x0000000e000b7308 */ /* 0x000e620000002000 */
[----:B------:R-:W-:Y:S02]  /*0260*/  FSETP.GEU.AND P5, PT, R28, 1.175494350822287508e-38, PT ;  /* 0x008000001c00780b */ /* 0x000fe40003fae000 */
[C---:B----4-:R-:W-:Y:S02]  /*0270*/  FSETP.GT.AND P6, PT, R12.reuse, 8.50705917302346158658e+37, PT ;  /* 0x7e8000000c00780b */ /* 0x050fe40003fc4000 */
[----:B------:R-:W-:Y:S01]  /*0280*/  FSETP.GEU.AND P0, PT, R12, 1.175494350822287508e-38, PT ;  /* 0x008000000c00780b */ /* 0x000fe20003f0e000 */
[----:B------:R-:W-:Y:S01]  /*0290*/  FADD R15, R15, 9.9999997473787516356e-06 ;  /* 0x3727c5ac0f0f7421 */ /* 0x000fe20000000000 */
[----:B------:R-:W-:-:S03]  /*02a0*/  FADD R6, R6, -R10 ;  /* 0x8000000a06067221 */ /* 0x000fc60000000000 */
[----:B------:R-:W3:Y:S01]  /*02b0*/  MUFU.SQRT R10, R15 ;  /* 0x0000000f000a7308 */ /* 0x000ee20000002000 */
[----:B-----5:R-:W-:Y:S01]  /*02c0*/  FADD R16, R16, 9.9999997473787516356e-06 ;  /* 0x3727c5ac10107421 */ /* 0x020fe20000000000 */
[----:B------:R-:W-:Y:S01]  /*02d0*/  @P4 FMUL R28, R28, 0.25 ;  /* 0x3e8000001c1c4820 */ /* 0x000fe20000400000 */
[----:B-1----:R-:W-:-:S03]  /*02e0*/  FSETP.GT.AND P1, PT, R11, 8.50705917302346158658e+37, PT ;  /* 0x7e8000000b00780b */ /* 0x002fc60003f24000 */
[----:B------:R-:W-:Y:S01]  /*02f0*/  @P6 FMUL R12, R12, 0.25 ;  /* 0x3e8000000c0c6820 */ /* 0x000fe20000400000 */
[----:B------:R-:W-:Y:S01]  /*0300*/  FADD R17, R17, 9.9999997473787516356e-06 ;  /* 0x3727c5ac11117421 */ /* 0x000fe20000000000 */
[----:B------:R1:W-:Y:S01]  /*0310*/  MUFU.SQRT R13, R16 ;  /* 0x00000010000d7308 */ /* 0x0003e20000002000 */
[----:B------:R-:W-:Y:S01]  /*0320*/  @!P5 FMUL R28, R28, 16777216 ;  /* 0x4b8000001c1cd820 */ /* 0x000fe20000400000 */
[----:B------:R-:W-:Y:S01]  /*0330*/  @!P0 FMUL R12, R12, 16777216 ;  /* 0x4b8000000c0c8820 */ /* 0x000fe20000400000 */
[----:B------:R-:W-:Y:S01]  /*0340*/  FSETP.GEU.AND P2, PT, R11, 1.175494350822287508e-38, PT ;  /* 0x008000000b00780b */ /* 0x000fe20003f4e000 */
[----:B------:R-:W-:Y:S01]  /*0350*/  FADD R4, R4, -R8 ;  /* 0x8000000804047221 */ /* 0x000fe20000000000 */
[----:B-1----:R-:W-:-:S03]  /*0360*/  HFMA2.MMA R16, -RZ, RZ, 1.625, 0 ;  /* 0x3e800000ff107435 */ /* 0x002fc600000001ff */
[----:B------:R-:W1:Y:S01]  /*0370*/  MUFU.SQRT R14, R17 ;  /* 0x00000011000e7308 */ /* 0x000e620000002000 */
[----:B---3--:R-:W-:Y:S01]  /*0380*/  FSETP.GT.AND P3, PT, R10, 8.50705917302346158658e+37, PT ;  /* 0x7e8000000a00780b */ /* 0x008fe20003f64000 */
[----:B------:R-:W-:-:S06]  /*0390*/  FADD R5, R5, -R9 ;  /* 0x8000000905057221 */ /* 0x000fcc0000000000 */
[----:B------:R-:W3:Y:S01]  /*03a0*/  MUFU.RCP R8, R28 ;  /* 0x0000001c00087308 */ /* 0x000ee20000001000 */
[----:B------:R-:W-:Y:S01]  /*03b0*/  FSEL R9, R16, 1, P4 ;  /* 0x3f80000010097808 */ /* 0x000fe20002000000 */
[----:B------:R-:W-:-:S06]  /*03c0*/  @P1 FMUL R11, R11, 0.25 ;  /* 0x3e8000000b0b1820 */ /* 0x000fcc0000400000 */
[----:B------:R-:W4:Y:S01]  /*03d0*/  MUFU.RCP R12, R12 ;  /* 0x0000000c000c7308 */ /* 0x000f220000001000 */
[----:B------:R-:W-:Y:S02]  /*03e0*/  FSETP.GEU.AND P4, PT, R10, 1.175494350822287508e-38, PT ;  /* 0x008000000a00780b */ /* 0x000fe40003f8e000 */
[----:B------:R-:W-:Y:S01]  /*03f0*/  FSEL R15, R16, 1, P6 ;  /* 0x3f800000100f7808 */ /* 0x000fe20003000000 */
[----:B------:R-:W-:Y:S01]  /*0400*/  @!P2 FMUL R11, R11, 16777216 ;  /* 0x4b8000000b0ba820 */ /* 0x000fe20000400000 */
[----:B------:R-:W-:-:S03]  /*0410*/  @!P5 FMUL R9, R9, 16777216 ;  /* 0x4b8000000909d820 */ /* 0x000fc60000400000 */
[----:B------:R-:W-:Y:S01]  /*0420*/  @!P0 FMUL R15, R15, 16777216 ;  /* 0x4b8000000f0f8820 */ /* 0x000fe20000400000 */
[----:B-1----:R-:W-:Y:S01]  /*0430*/  FSETP.GT.AND P0, PT, R14, 8.50705917302346158658e+37, PT ;  /* 0x7e8000000e00780b */ /* 0x002fe20003f04000 */
[----:B---3--:R-:W-:Y:S01]  /*0440*/  FMUL R9, R8, R9 ;  /* 0x0000000908097220 */ /* 0x008fe20000400000 */
[----:B------:R-:W1:Y:S01]  /*0450*/  MUFU.RCP R11, R11 ;  /* 0x0000000b000b7308 */ /* 0x000e620000001000 */
[----:B------:R-:W-:Y:S01]  /*0460*/  @P3 FMUL R10, R10, 0.25 ;  /* 0x3e8000000a0a3820 */ /* 0x000fe20000400000 */
[----:B----4-:R-:W-:Y:S01]  /*0470*/  FMUL R8, R12, R15 ;  /* 0x0000000f0c087220 */ /* 0x010fe20000400000 */
[----:B------:R-:W-:Y:S02]  /*0480*/  FSEL R12, R16, 1, P1 ;  /* 0x3f800000100c7808 */ /* 0x000fe40000800000 */
[----:B------:R-:W-:Y:S01]  /*0490*/  FSETP.GEU.AND P1, PT, R14, 1.175494350822287508e-38, PT ;  /* 0x008000000e00780b */ /* 0x000fe20003f2e000 */
[----:B------:R-:W-:Y:S01]  /*04a0*/  @!P4 FMUL R10, R10, 16777216 ;  /* 0x4b8000000a0ac820 */ /* 0x000fe20000400000 */
[----:B--2---:R-:W-:Y:S01]  /*04b0*/  FADD R27, R23, -R27 ;  /* 0x8000001b171b7221 */ /* 0x004fe20000000000 */
[----:B------:R-:W-:Y:S01]  /*04c0*/  FADD R26, R22, -R26 ;  /* 0x8000001a161a7221 */ /* 0x000fe20000000000 */
[----:B------:R-:W-:Y:S01]  /*04d0*/  FADD R25, R21, -R25 ;  /* 0x8000001915197221 */ /* 0x000fe20000000000 */
[----:B------:R-:W-:Y:S01]  /*04e0*/  FADD R28, R20, -R24 ;  /* 0x80000018141c7221 */ /* 0x000fe20000000000 */
[----:B------:R-:W2:Y:S01]  /*04f0*/  LDC.64 R22, c[0x0][0x230] ;  /* 0x00008c00ff167b82 */ /* 0x000ea20000000a00 */
[----:B------:R-:W3:Y:S01]  /*0500*/  MUFU.RCP R10, R10 ;  /* 0x0000000a000a7308 */ /* 0x000ee20000001000 */
[----:B------:R-:W-:Y:S01]  /*0510*/  @!P2 FMUL R12, R12, 16777216 ;  /* 0x4b8000000c0ca820 */ /* 0x000fe20000400000 */
[----:B------:R-:W-:-:S05]  /*0520*/  @P0 FMUL R14, R14, 0.25 ;  /* 0x3e8000000e0e0820 */ /* 0x000fca0000400000 */
[----:B------:R-:W4:Y:S01]  /*0530*/  LDC.64 R20, c[0x0][0x238] ;  /* 0x00008e00ff147b82 */ /* 0x000f220000000a00 */
[----:B-1----:R-:W-:Y:S01]  /*0540*/  FMUL R15, R11, R12 ;  /* 0x0000000c0b0f7220 */ /* 0x002fe20000400000 */
[----:B------:R-:W-:Y:S01]  /*0550*/  @!P1 FMUL R14, R14, 16777216 ;  /* 0x4b8000000e0e9820 */ /* 0x000fe20000400000 */
[----:B------:R-:W-:-:S05]  /*0560*/  FSEL R11, R16, 1, P3 ;  /* 0x3f800000100b7808 */ /* 0x000fca0001800000 */
[----:B------:R-:W-:Y:S01]  /*0570*/  @!P4 FMUL R11, R11, 16777216 ;  /* 0x4b8000000b0bc820 */ /* 0x000fe20000400000 */
[----:B------:R-:W1:Y:S03]  /*0580*/  MUFU.RCP R14, R14 ;  /* 0x0000000e000e7308 */ /* 0x000e660000001000 */
[----:B---3--:R-:W-:Y:S01]  /*0590*/  FMUL R10, R10, R11 ;  /* 0x0000000b0a0a7220 */ /* 0x008fe20000400000 */
[----:B------:R-:W-:Y:S01]  /*05a0*/  FSEL R11, R16, 1, P0 ;  /* 0x3f800000100b7808 */ /* 0x000fe20000000000 */
[----:B------:R-:W-:Y:S01]  /*05b0*/  FMUL R12, R4, R9 ;  /* 0x00000009040c7220 */ /* 0x000fe20000400000 */
[----:B------:R-:W-:Y:S01]  /*05c0*/  FMUL R17, R5, R8 ;  /* 0x0000000805117220 */ /* 0x000fe20000400000 */
[----:B--2---:R-:W-:-:S04]  /*05d0*/  IMAD.WIDE R8, R3, 0x4, R22 ;  /* 0x0000000403087825 */ /* 0x004fc800078e0216 */
[----:B------:R-:W-:Y:S01]  /*05e0*/  @!P1 FMUL R11, R11, 16777216 ;  /* 0x4b8000000b0b9820 */ /* 0x000fe20000400000 */
[----:B------:R-:W-:Y:S01]  /*05f0*/  FMUL R24, R6, R15 ;  /* 0x0000000f06187220 */ /* 0x000fe20000400000 */
[----:B----4-:R-:W-:-:S04]  /*0600*/  IMAD.WIDE R4, R3, 0x4, R20 ;  /* 0x0000000403047825 */ /* 0x010fc800078e0214 */
[----:B------:R-:W-:Y:S01]  /*0610*/  FMUL R29, R7, R10 ;  /* 0x0000000a071d7220 */ /* 0x000fe20000400000 */
[----:B-1----:R-:W-:Y:S02]  /*0620*/  FMUL R3, R14, R11 ;  /* 0x0000000b0e037220 */ /* 0x002fe40000400000 */
[----:B------:R-:W2:Y:S04]  /*0630*/  LDG.E.EL.128 R8, desc[UR4][R8.64] ;  /* 0x0000000408087981 */ /* 0x000ea8000c2e1d00 */
[----:B------:R-:W2:Y:S01]  /*0640*/  LDG.E.EL.128 R4, desc[UR4][R4.64] ;  /* 0x0000000404047981 */ /* 0x000ea2000c2e1d00 */
[C---:B------:R-:W-:Y:S02]  /*0650*/  FSETP.GT.AND P6, PT, R13.reuse, 8.50705917302346158658e+37, PT ;  /* 0x7e8000000d00780b */ /* 0x040fe40003fc4000 */
[----:B------:R-:W-:Y:S01]  /*0660*/  FSETP.GEU.AND P5, PT, R13, 1.175494350822287508e-38, PT ;  /* 0x008000000d00780b */ /* 0x000fe20003fae000 */
[----:B------:R-:W-:-:S04]  /*0670*/  IMAD.WIDE R14, R2, 0x4, R22 ;  /* 0x00000004020e7825 */ /* 0x000fc800078e0216 */
[----:B------:R-:W-:-:S06]  /*0680*/  IMAD.WIDE R20, R2, 0x4, R20 ;  /* 0x0000000402147825 */ /* 0x000fcc00078e0214 */
[----:B------:R-:W-:Y:S01]  /*0690*/  @P6 FMUL R13, R13, 0.25 ;  /* 0x3e8000000d0d6820 */ /* 0x000fe20000400000 */
[----:B------:R-:W3:Y:S03]  /*06a0*/  LDG.E.EL.128 R20, desc[UR4][R20.64] ;  /* 0x0000000414147981 */ /* 0x000ee6000c2e1d00 */
[----:B------:R-:W-:-:S04]  /*06b0*/  @!P5 FMUL R13, R13, 16777216 ;  /* 0x4b8000000d0dd820 */ /* 0x000fc80000400000 */
[----:B------:R1:W-:Y:S01]  /*06c0*/  MUFU.RCP R30, R13 ;  /* 0x0000000d001e7308 */ /* 0x0003e20000001000 */
[----:B------:R-:W-:Y:S01]  /*06d0*/  FADD R18, R18, 9.9999997473787516356e-06 ;  /* 0x3727c5ac12127421 */ /* 0x000fe20000000000 */
[----:B------:R-:W-:Y:S01]  /*06e0*/  FADD R19, R19, 9.9999997473787516356e-06 ;  /* 0x3727c5ac13137421 */ /* 0x000fe20000000000 */
[----:B--2---:R-:W-:Y:S02]  /*06f0*/  FFMA R2, R8, R12, R4 ;  /* 0x0000000c08027223 */ /* 0x004fe40000000004 */
[----:B-1----:R-:W3:Y:S03]  /*0700*/  LDG.E.EL.128 R12, desc[UR4][R14.64] ;  /* 0x000000040e0c7981 */ /* 0x002ee6000c2e1d00 */
[----:B------:R-:W1:Y:S01]  /*0710*/  MUFU.SQRT R4, R18 ;  /* 0x0000001200047308 */ /* 0x000e620000002000 */
[----:B------:R-:W-:-:S07]  /*0720*/  FFMA R17, R9, R17, R5 ;  /* 0x0000001109117223 */ /* 0x000fce0000000005 */
[----:B------:R-:W2:Y:S01]  /*0730*/  MUFU.SQRT R5, R19 ;  /* 0x0000001300057308 */ /* 0x000ea20000002000 */
[C---:B-1----:R-:W-:Y:S02]  /*0740*/  FSETP.GT.AND P0, PT, R4.reuse, 8.50705917302346158658e+37, PT ;  /* 0x7e8000000400780b */ /* 0x042fe40003f04000 */
[----:B------:R-:W-:Y:S02]  /*0750*/  FSETP.GEU.AND P2, PT, R4, 1.175494350822287508e-38, PT ;  /* 0x008000000400780b */ /* 0x000fe40003f4e000 */
[C---:B--2---:R-:W-:Y:S02]  /*0760*/  FSETP.GT.AND P1, PT, R5.reuse, 8.50705917302346158658e+37, PT ;  /* 0x7e8000000500780b */ /* 0x044fe40003f24000 */
[----:B------:R-:W-:Y:S01]  /*0770*/  FSETP.GEU.AND P3, PT, R5, 1.175494350822287508e-38, PT ;  /* 0x008000000500780b */ /* 0x000fe20003f6e000 */
[----:B------:R-:W-:Y:S01]  /*0780*/  FFMA R24, R10, R24, R6 ;  /* 0x000000180a187223 */ /* 0x000fe20000000006 */
[----:B------:R-:W-:Y:S02]  /*0790*/  FFMA R29, R11, R29, R7 ;  /* 0x0000001d0b1d7223 */ /* 0x000fe40000000007 */
[----:B------:R-:W1:Y:S03]  /*07a0*/  LDC.64 R6, c[0x0][0x210] ;  /* 0x00008400ff067b82 */ /* 0x000e660000000a00 */
[----:B------:R-:W-:-:S04]  /*07b0*/  @P0 FMUL R4, R4, 0.25 ;  /* 0x3e80000004040820 */ /* 0x000fc80000400000 */
[----:B------:R-:W-:Y:S01]  /*07c0*/  @!P2 FMUL R4, R4, 16777216 ;  /* 0x4b8000000404a820 */ /* 0x000fe20000400000 */
[----:B------:R-:W-:Y:S01]  /*07d0*/  @P1 FMUL R5, R5, 0.25 ;  /* 0x3e80000005051820 */ /* 0x000fe20000400000 */
[----:B------:R-:W-:-:S03]  /*07e0*/  FSEL R31, R16, 1, P6 ;  /* 0x3f800000101f7808 */ /* 0x000fc60003000000 */
[----:B------:R-:W-:Y:S01]  /*07f0*/  @!P3 FMUL R5, R5, 16777216 ;  /* 0x4b8000000505b820 */ /* 0x000fe20000400000 */
[----:B------:R-:W2:Y:S01]  /*0800*/  MUFU.RCP R4, R4 ;  /* 0x0000000400047308 */ /* 0x000ea20000001000 */
[----:B------:R-:W-:Y:S01]  /*0810*/  @!P5 FMUL R31, R31, 16777216 ;  /* 0x4b8000001f1fd820 */ /* 0x000fe20000400000 */
[----:B------:R-:W-:-:S06]  /*0820*/  FSEL R19, R16, 1, P0 ;  /* 0x3f80000010137808 */ /* 0x000fcc0000000000 */
[----:B------:R4:W5:Y:S01]  /*0830*/  MUFU.RCP R10, R5 ;  /* 0x00000005000a7308 */ /* 0x0009620000001000 */
[----:B------:R-:W-:Y:S01]  /*0840*/  FSEL R11, R16, 1, P1 ;  /* 0x3f800000100b7808 */ /* 0x000fe20000800000 */
[----:B------:R-:W-:Y:S01]  /*0850*/  FMUL R30, R30, R31 ;  /* 0x0000001f1e1e7220 */ /* 0x000fe20000400000 */
[----:B------:R-:W-:Y:S01]  /*0860*/  @!P2 FMUL R19, R19, 16777216 ;  /* 0x4b8000001313a820 */ /* 0x000fe20000400000 */
[----:B-1----:R-:W-:-:S04]  /*0870*/  IMAD.WIDE R8, R0, 0x4, R6 ;  /* 0x0000000400087825 */ /* 0x002fc800078e0206 */
[----:B------:R-:W-:Y:S01]  /*0880*/  FMUL R31, R28, R30 ;  /* 0x0000001e1c1f7220 */ /* 0x000fe20000400000 */
[----:B------:R-:W-:Y:S01]  /*0890*/  @!P3 FMUL R11, R11, 16777216 ;  /* 0x4b8000000b0bb820 */ /* 0x000fe20000400000 */
[----:B--2---:R-:W-:Y:S02]  /*08a0*/  FMUL R16, R4, R19 ;  /* 0x0000001304107220 */ /* 0x004fe40000400000 */
[----:B----4-:R-:W2:Y:S01]  /*08b0*/  LDG.E.128 R4, desc[UR4][R8.64] ;  /* 0x0000000408047981 */ /* 0x010ea2000c1e1d00 */
[----:B------:R-:W1:Y:S01]  /*08c0*/  LDC.64 R18, c[0x0][0x240] ;  /* 0x00009000ff127b82 */ /* 0x000e620000000a00 */
[----:B---3--:R-:W-:Y:S01]  /*08d0*/  FFMA R12, R12, R31, R20 ;  /* 0x0000001f0c0c7223 */ /* 0x008fe20000000014 */
[----:B-----5:R-:W-:Y:S02]  /*08e0*/  FMUL R20, R10, R11 ;  /* 0x0000000b0a147220 */ /* 0x020fe40000400000 */
[----:B------:R-:W3:Y:S01]  /*08f0*/  LDG.E.128 R8, desc[UR4][R8.64+0x800] ;  /* 0x0008000408087981 */ /* 0x000ee2000c1e1d00 */
[----:B------:R-:W-:Y:S01]  /*0900*/  FMUL R28, R25, R3 ;  /* 0x00000003191c7220 */ /* 0x000fe20000400000 */
[----:B------:R-:W-:Y:S01]  /*0910*/  FMUL R3, R26, R16 ;  /* 0x000000101a037220 */ /* 0x000fe20000400000 */
[----:B------:R-:W-:-:S02]  /*0920*/  FMUL R20, R27, R20 ;  /* 0x000000141b147220 */ /* 0x000fc40000400000 */
[----:B------:R-:W-:Y:S01]  /*0930*/  FFMA R16, R13, R28, R21 ;  /* 0x0000001c0d107223 */ /* 0x000fe20000000015 */
[----:B------:R-:W-:Y:S01]  /*0940*/  FFMA R3, R14, R3, R22 ;  /* 0x000000030e037223 */ /* 0x000fe20000000016 */
[----:B------:R-:W-:Y:S01]  /*0950*/  FFMA R20, R15, R20, R23 ;  /* 0x000000140f147223 */ /* 0x000fe20000000017 */
[----:B-1----:R-:W-:-:S04]  /*0960*/  IMAD.WIDE R18, R0, 0x4, R18 ;  /* 0x0000000400127825 */ /* 0x002fc800078e0212 */
[----:B--2---:R-:W-:Y:S01]  /*0970*/  FADD R4, R4, R2 ;  /* 0x0000000204047221 */ /* 0x004fe20000000000 */
[----:B------:R-:W-:Y:S01]  /*0980*/  FADD R5, R5, R17 ;  /* 0x0000001105057221 */ /* 0x000fe20000000000 */
[----:B------:R-:W-:Y:S01]  /*0990*/  FADD R6, R6, R24 ;  /* 0x0000001806067221 */ /* 0x000fe20000000000 */
[----:B------:R-:W-:-:S05]  /*09a0*/  FADD R7, R7, R29 ;  /* 0x0000001d07077221 */ /* 0x000fca0000000000 */
[----:B------:R-:W-:Y:S01]  /*09b0*/  STG.E.128 desc[UR4][R18.64], R4 ;  /* 0x0000000412007986 */ /* 0x000fe2000c101d04 */
[----:B---3--:R-:W-:Y:S01]  /*09c0*/  FADD R8, R8, R12 ;  /* 0x0000000c08087221 */ /* 0x008fe20000000000 */
[----:B------:R-:W-:Y:S01]  /*09d0*/  FADD R9, R9, R16 ;  /* 0x0000001009097221 */ /* 0x000fe20000000000 */
[----:B------:R-:W-:Y:S01]  /*09e0*/  FADD R10, R10, R3 ;  /* 0x000000030a0a7221 */ /* 0x000fe20000000000 */
[----:B------:R-:W-:-:S05]  /*09f0*/  FADD R11, R11, R20 ;  /* 0x000000140b0b7221 */ /* 0x000fca0000000000 */
[----:B------:R-:W-:Y:S01]  /*0a00*/  STG.E.128 desc[UR4][R18.64+0x800], R8 ;  /* 0x0008000812007986 */ /* 0x000fe2000c101d04 */
[----:B------:R-:W-:Y:S05]  /*0a10*/  EXIT ;  /* 0x000000000000794d */ /* 0x000fea0003800000 */
.L_x_0:
[----:B------:R-:W-:-:S00]  /*0a20*/  BRA `(.L_x_0) ;  /* 0xfffffffc00fc7947 */ /* 0x000fc0000383ffff */
[----:B------:R-:W-:-:S00]  /*0a30*/  NOP ;  /* 0x0000000000007918 */ /* 0x000fc00000000000 */
        /* <DEDUP_REMOVED lines=12> */
.L_x_1:


//--------------------- .nv.global.init           --------------------------
	.section	.nv.global.init,"aw",@progbits
.nv.global.init:
	.type		_$_str,@object
	.size		_$_str,(_$_str_$_2 - _$_str)
_$_str:
        /*0000*/ 	.byte	0x5f, 0x5f, 0x43, 0x55, 0x44, 0x41, 0x5f, 0x46, 0x54, 0x5a, 0x00
	.type		_$_str_$_2,@object
	.size		_$_str_$_2,(.L_1 - _$_str_$_2)
_$_str_$_2:
        /*000b*/ 	.byte	0x5f, 0x5f, 0x43, 0x55, 0x44, 0x41, 0x5f, 0x50, 0x52, 0x45, 0x43, 0x5f, 0x53, 0x51, 0x52, 0x54
        /*001b*/ 	.byte	0x00
.L_1:


//--------------------- .nv.constant0.triton_poi_fused__native_batch_norm_legit_no_training_add_20 --------------------------
	.section	.nv.constant0.triton_poi_fused__native_batch_norm_legit_no_training_add_20,"a",@progbits
	.sectionflags	@""
	.align	4
.nv.constant0.triton_poi_fused__native_batch_norm_legit_no_training_add_20:
	.zero		588
